	.headerflags	@"EF_CUDA_TEXMODE_UNIFIED EF_CUDA_64BIT_ADDRESS EF_CUDA_ACCELERATORS EF_CUDA_SM90 EF_CUDA_VIRTUAL_SM(EF_CUDA_SM90)"
	.elftype	@"ET_EXEC"


//--------------------- .nv.info                  --------------------------
	.section	.nv.info,"",@"SHT_CUDA_INFO"
	.align	4


	//----- nvinfo : EIATTR_REGCOUNT
	.align		4
        /*0000*/ 	.byte	0x04, 0x2f
        /*0002*/ 	.short	(.L_3 - .L_2)
	.align		4
.L_2:
        /*0004*/ 	.word	index@(triton_poi_fused__native_batch_norm_legit_no_training_hardtanh_5)
        /*0008*/ 	.word	0x0000001c


	//----- nvinfo : EIATTR_MIN_STACK_SIZE
	.align		4
.L_3:
        /*000c*/ 	.byte	0x04, 0x12
        /*000e*/ 	.short	(.L_5 - .L_4)
	.align		4
.L_4:
        /*0010*/ 	.word	index@(triton_poi_fused__native_batch_norm_legit_no_training_hardtanh_5)
        /*0014*/ 	.word	0x00000000


	//----- nvinfo : EIATTR_FRAME_SIZE
	.align		4
.L_5:
        /*0018*/ 	.byte	0x04, 0x11
        /*001a*/ 	.short	(.L_7 - .L_6)
	.align		4
.L_6:
        /*001c*/ 	.word	index@(triton_poi_fused__native_batch_norm_legit_no_training_hardtanh_5)
        /*0020*/ 	.word	0x00000000


	//----- nvinfo : EIATTR_MIN_STACK_SIZE
	.align		4
.L_7:
        /*0024*/ 	.byte	0x04, 0x12
        /*0026*/ 	.short	(.L_9 - .L_8)
	.align		4
.L_8:
        /*0028*/ 	.word	index@(triton_poi_fused__native_batch_norm_legit_no_training_hardtanh_5)
        /*002c*/ 	.word	0x00000000
.L_9:


//--------------------- .nv.info.triton_poi_fused__native_batch_norm_legit_no_training_hardtanh_5 --------------------------
	.section	.nv.info.triton_poi_fused__native_batch_norm_legit_no_training_hardtanh_5,"",@"SHT_CUDA_INFO"
	.sectionflags	@""
	.align	4


	//----- nvinfo : EIATTR_CUDA_API_VERSION
	.align		4
        /*0000*/ 	.byte	0x04, 0x37
        /*0002*/ 	.short	(.L_11 - .L_10)
.L_10:
        /*0004*/ 	.word	0x0000007c


	//----- nvinfo : EIATTR_KPARAM_INFO
	.align		4
.L_11:
        /*0008*/ 	.byte	0x04, 0x17
        /*000a*/ 	.short	(.L_13 - .L_12)
.L_12:
        /*000c*/ 	.word	0x00000000
        /*0010*/ 	.short	0x0006
        /*0012*/ 	.short	0x0030
        /*0014*/ 	.byte	0x00, 0xf0, 0x11, 0x00


	//----- nvinfo : EIATTR_KPARAM_INFO
	.align		4
.L_13:
        /*0018*/ 	.byte	0x04, 0x17
        /*001a*/ 	.short	(.L_15 - .L_14)
.L_14:
        /*001c*/ 	.word	0x00000000
        /*0020*/ 	.short	0x0005
        /*0022*/ 	.short	0x0028
        /*0024*/ 	.byte	0x00, 0xf4, 0x21, 0x00


	//----- nvinfo : EIATTR_KPARAM_INFO
	.align		4
.L_15:
        /*0028*/ 	.byte	0x04, 0x17
        /*002a*/ 	.short	(.L_17 - .L_16)
.L_16:
        /*002c*/ 	.word	0x00000000
        /*0030*/ 	.short	0x0004
        /*0032*/ 	.short	0x0020
        /*0034*/ 	.byte	0x00, 0xf4, 0x21, 0x00


	//----- nvinfo : EIATTR_KPARAM_INFO
	.align		4
.L_17:
        /*0038*/ 	.byte	0x04, 0x17
        /*003a*/ 	.short	(.L_19 - .L_18)
.L_18:
        /*003c*/ 	.word	0x00000000
        /*0040*/ 	.short	0x0003
        /*0042*/ 	.short	0x0018
        /*0044*/ 	.byte	0x00, 0xf4, 0x21, 0x00


	//----- nvinfo : EIATTR_KPARAM_INFO
	.align		4
.L_19:
        /*0048*/ 	.byte	0x04, 0x17
        /*004a*/ 	.short	(.L_21 - .L_20)
.L_20:
        /*004c*/ 	.word	0x00000000
        /*0050*/ 	.short	0x0002
        /*0052*/ 	.short	0x0010
        /*0054*/ 	.byte	0x00, 0xf4, 0x21, 0x00


	//----- nvinfo : EIATTR_KPARAM_INFO
	.align		4
.L_21:
        /*0058*/ 	.byte	0x04, 0x17
        /*005a*/ 	.short	(.L_23 - .L_22)
.L_22:
        /*005c*/ 	.word	0x00000000
        /*0060*/ 	.short	0x0001
        /*0062*/ 	.short	0x0008
        /*0064*/ 	.byte	0x00, 0xf4, 0x21, 0x00


	//----- nvinfo : EIATTR_KPARAM_INFO
	.align		4
.L_23:
        /*0068*/ 	.byte	0x04, 0x17
        /*006a*/ 	.short	(.L_25 - .L_24)
.L_24:
        /*006c*/ 	.word	0x00000000
        /*0070*/ 	.short	0x0000
        /*0072*/ 	.short	0x0000
        /*0074*/ 	.byte	0x00, 0xf4, 0x21, 0x00


	//----- nvinfo : EIATTR_SPARSE_MMA_MASK
	.align		4
.L_25:
        /*0078*/ 	.byte	0x03, 0x50
        /*007a*/ 	.short	0x0000


	//----- nvinfo : EIATTR_MAXREG_COUNT
	.align		4
        /*007c*/ 	.byte	0x03, 0x1b
        /*007e*/ 	.short	0x00ff


	//----- nvinfo : EIATTR_EXIT_INSTR_OFFSETS
	.align		4
        /*0080*/ 	.byte	0x04, 0x1c
        /*0082*/ 	.short	(.L_27 - .L_26)


	//   ....[0]....
.L_26:
        /*0084*/ 	.word	0x00000660


	//----- nvinfo : EIATTR_REQNTID
	.align		4
.L_27:
        /*0088*/ 	.byte	0x04, 0x10
        /*008a*/ 	.short	(.L_29 - .L_28)
.L_28:
        /*008c*/ 	.word	0x00000080
        /*0090*/ 	.word	0x00000001
        /*0094*/ 	.word	0x00000001


	//----- nvinfo : EIATTR_CBANK_PARAM_SIZE
	.align		4
.L_29:
        /*0098*/ 	.byte	0x03, 0x19
        /*009a*/ 	.short	0x0034


	//----- nvinfo : EIATTR_PARAM_CBANK
	.align		4
        /*009c*/ 	.byte	0x04, 0x0a
        /*009e*/ 	.short	(.L_31 - .L_30)
	.align		4
.L_30:
        /*00a0*/ 	.word	index@(.nv.constant0.triton_poi_fused__native_batch_norm_legit_no_training_hardtanh_5)
        /*00a4*/ 	.short	0x0210
        /*00a6*/ 	.short	0x0034


	//----- nvinfo : EIATTR_SW_WAR
	.align		4
.L_31:
        /*00a8*/ 	.byte	0x04, 0x36
        /*00aa*/ 	.short	(.L_33 - .L_32)
.L_32:
        /*00ac*/ 	.word	0x00000008
.L_33:


//--------------------- .nv.callgraph             --------------------------
	.section	.nv.callgraph,"",@"SHT_CUDA_CALLGRAPH"
	.align	4
	.sectionentsize	8
	.align		4
        /*0000*/ 	.word	0x00000000
	.align		4
        /*0004*/ 	.word	0xffffffff
	.align		4
        /*0008*/ 	.word	0x00000000
	.align		4
        /*000c*/ 	.word	0xfffffffe
	.align		4
        /*0010*/ 	.word	0x00000000
	.align		4
        /*0014*/ 	.word	0xfffffffd
	.align		4
        /*0018*/ 	.word	0x00000000
	.align		4
        /*001c*/ 	.word	0xfffffffc


//--------------------- .nv.constant4             --------------------------
	.section	.nv.constant4,"a",@progbits
	.align	8
	.align		8
.nv.constant4:
        /*0000*/ 	.dword	_$_str
	.align		8
        /*0008*/ 	.dword	_$_str_$_2


//--------------------- .text.triton_poi_fused__native_batch_norm_legit_no_training_hardtanh_5 --------------------------
	.section	.text.triton_poi_fused__native_batch_norm_legit_no_training_hardtanh_5,"ax",@progbits
	.align	128
        .global         triton_poi_fused__native_batch_norm_legit_no_training_hardtanh_5
        .type           triton_poi_fused__native_batch_norm_legit_no_training_hardtanh_5,@function
        .size           triton_poi_fused__native_batch_norm_legit_no_training_hardtanh_5,(.L_x_1 - triton_poi_fused__native_batch_norm_legit_no_training_hardtanh_5)
        .other          triton_poi_fused__native_batch_norm_legit_no_training_hardtanh_5,@"STO_CUDA_ENTRY STV_DEFAULT"
triton_poi_fused__native_batch_norm_legit_no_training_hardtanh_5:
.text.triton_poi_fused__native_batch_norm_legit_no_training_hardtanh_5:
[----:B------:R-:W-:Y:S01]  /*0000*/  LDC R1, c[0x0][0x28] ;  /* 0x00000a00ff017b82 */ /* 0x000fe20000000800 */
[----:B------:R-:W1:Y:S07]  /*0010*/  S2R R0, SR_TID.X ;  /* 0x0000000000007919 */ /* 0x000e6e0000002100 */
[----:B------:R-:W2:Y:S01]  /*0020*/  LDC.64 R4, c[0x0][0x220] ;  /* 0x00008800ff047b82 */ /* 0x000ea20000000a00 */
[----:B------:R-:W-:Y:S01]  /*0030*/  ULDC.64 UR4, c[0x0][0x208] ;  /* 0x0000820000047ab9 */ /* 0x000fe20000000a00 */
[----:B------:R-:W3:Y:S06]  /*0040*/  S2R R3, SR_CTAID.X ;  /* 0x0000000000037919 */ /* 0x000eec0000002500 */
[----:B------:R-:W4:Y:S08]  /*0050*/  LDC.64 R8, c[0x0][0x210] ;  /* 0x00008400ff087b82 */ /* 0x000f300000000a00 */
[----:B------:R-:W5:Y:S08]  /*0060*/  LDC.64 R12, c[0x0][0x218] ;  /* 0x00008600ff0c7b82 */ /* 0x000f700000000a00 */
[----:B------:R-:W5:Y:S01]  /*0070*/  LDC.64 R20, c[0x0][0x228] ;  /* 0x00008a00ff147b82 */ /* 0x000f620000000a00 */
[----:B-1----:R-:W-:-:S07]  /*0080*/  SHF.L.U32 R0, R0, 0x2, RZ ;  /* 0x0000000200007819 */ /* 0x002fce00000006ff */
[----:B------:R-:W1:Y:S01]  /*0090*/  LDC.64 R16, c[0x0][0x230] ;  /* 0x00008c00ff107b82 */ /* 0x000e620000000a00 */
[----:B------:R-:W-:-:S04]  /*00a0*/  LOP3.LUT R0, R0, 0x1fc, RZ, 0xc0, !PT ;  /* 0x000001fc00007812 */ /* 0x000fc800078ec0ff */
[----:B---3--:R-:W-:-:S05]  /*00b0*/  LEA R0, R3, R0, 0x9 ;  /* 0x0000000003007211 */ /* 0x008fca00078e48ff */
[----:B------:R-:W-:-:S05]  /*00c0*/  IMAD.HI R2, R0, 0x2aaaaaab, RZ ;  /* 0x2aaaaaab00027827 */ /* 0x000fca00078e02ff */
[----:B------:R-:W-:-:S04]  /*00d0*/  SHF.R.U32.HI R3, RZ, 0x1f, R2 ;  /* 0x0000001fff037819 */ /* 0x000fc80000011602 */
[----:B------:R-:W-:-:S05]  /*00e0*/  LEA.HI R3, R2, R3, RZ, 0x1d ;  /* 0x0000000302037211 */ /* 0x000fca00078fe8ff */
[----:B------:R-:W-:-:S04]  /*00f0*/  IMAD R2, R3, -0x30, R0 ;  /* 0xffffffd003027824 */ /* 0x000fc800078e0200 */
[----:B--2---:R-:W-:-:S06]  /*0100*/  IMAD.WIDE R4, R2, 0x4, R4 ;  /* 0x0000000402047825 */ /* 0x004fcc00078e0204 */
[----:B------:R-:W2:Y:S01]  /*0110*/  LDG.E.EL.128 R4, desc[UR4][R4.64] ;  /* 0x0000000404047981 */ /* 0x000ea2000c2e1d00 */
[----:B----4-:R-:W-:-:S04]  /*0120*/  IMAD.WIDE R8, R0, 0x4, R8 ;  /* 0x0000000400087825 */ /* 0x010fc800078e0208 */
[C---:B-----5:R-:W-:Y:S02]  /*0130*/  IMAD.WIDE R12, R2.reuse, 0x4, R12 ;  /* 0x00000004020c7825 */ /* 0x060fe400078e020c */
[----:B------:R-:W3:Y:S04]  /*0140*/  LDG.E.128 R8, desc[UR4][R8.64] ;  /* 0x0000000408087981 */ /* 0x000ee8000c1e1d00 */
[----:B------:R-:W3:Y:S01]  /*0150*/  LDG.E.EL.128 R12, desc[UR4][R12.64] ;  /* 0x000000040c0c7981 */ /* 0x000ee2000c2e1d00 */
[----:B0-----:R-:W-:-:S04]  /*0160*/  IMAD.WIDE R20, R2, 0x4, R20 ;  /* 0x0000000402147825 */ /* 0x001fc800078e0214 */
[----:B-1----:R-:W-:Y:S02]  /*0170*/  IMAD.WIDE R16, R2, 0x4, R16 ;  /* 0x0000000402107825 */ /* 0x002fe400078e0210 */
[----:B------:R-:W4:Y:S04]  /*0180*/  LDG.E.EL.128 R20, desc[UR4][R20.64] ;  /* 0x0000000414147981 */ /* 0x000f28000c2e1d00 */
[----:B------:R-:W4:Y:S01]  /*0190*/  LDG.E.EL.128 R16, desc[UR4][R16.64] ;  /* 0x0000000410107981 */ /* 0x000f22000c2e1d00 */
[----:B------:R-:W-:Y:S01]  /*01a0*/  HFMA2.MMA R2, -RZ, RZ, 1.625, 0 ;  /* 0x3e800000ff027435 */ /* 0x000fe200000001ff */
[----:B--2---:R-:W-:Y:S01]  /*01b0*/  FADD R4, R4, 9.9999997473787516356e-06 ;  /* 0x3727c5ac04047421 */ /* 0x004fe20000000000 */
[----:B------:R-:W-:Y:S01]  /*01c0*/  FADD R7, R7, 9.9999997473787516356e-06 ;  /* 0x3727c5ac07077421 */ /* 0x000fe20000000000 */
[----:B------:R-:W-:Y:S01]  /*01d0*/  FADD R5, R5, 9.9999997473787516356e-06 ;  /* 0x3727c5ac05057421 */ /* 0x000fe20000000000 */
[----:B------:R-:W-:Y:S01]  /*01e0*/  FADD R6, R6, 9.9999997473787516356e-06 ;  /* 0x3727c5ac06067421 */ /* 0x000fe20000000000 */
[----:B------:R-:W0:Y:S01]  /*01f0*/  MUFU.SQRT R24, R4 ;  /* 0x0000000400187308 */ /* 0x000e220000002000 */
[----:B---3--:R-:W-:-:S07]  /*0200*/  FADD R8, R8, -R12 ;  /* 0x8000000c08087221 */ /* 0x008fce0000000000 */
[----:B------:R-:W1:Y:S01]  /*0210*/  MUFU.SQRT R7, R7 ;  /* 0x0000000700077308 */ /* 0x000e620000002000 */
[----:B------:R-:W-:Y:S01]  /*0220*/  FADD R9, R9, -R13 ;  /* 0x8000000d09097221 */ /* 0x000fe20000000000 */
[----:B------:R-:W-:Y:S01]  /*0230*/  FADD R10, R10, -R14 ;  /* 0x8000000e0a0a7221 */ /* 0x000fe20000000000 */
[----:B------:R-:W-:Y:S01]  /*0240*/  FADD R14, R11, -R15 ;  /* 0x8000000f0b0e7221 */ /* 0x000fe20000000000 */
[----:B0-----:R-:W-:-:S04]  /*0250*/  FSETP.GT.AND P6, PT, R24, 8.50705917302346158658e+37, PT ;  /* 0x7e8000001800780b */ /* 0x001fc80003fc4000 */
[----:B------:R-:W0:Y:S01]  /*0260*/  MUFU.SQRT R5, R5 ;  /* 0x0000000500057308 */ /* 0x000e220000002000 */
[----:B------:R-:W-:Y:S02]  /*0270*/  FSETP.GEU.AND P1, PT, R24, 1.175494350822287508e-38, PT ;  /* 0x008000001800780b */ /* 0x000fe40003f2e000 */
[----:B------:R-:W-:Y:S02]  /*0280*/  FSEL R3, R2, 1, P6 ;  /* 0x3f80000002037808 */ /* 0x000fe40003000000 */
[----:B-1----:R-:W-:-:S03]  /*0290*/  FSETP.GT.AND P5, PT, R7, 8.50705917302346158658e+37, PT ;  /* 0x7e8000000700780b */ /* 0x002fc60003fa4000 */
[----:B------:R-:W1:Y:S01]  /*02a0*/  MUFU.SQRT R25, R6 ;  /* 0x0000000600197308 */ /* 0x000e620000002000 */
[----:B------:R-:W-:Y:S02]  /*02b0*/  FSETP.GEU.AND P2, PT, R7, 1.175494350822287508e-38, PT ;  /* 0x008000000700780b */ /* 0x000fe40003f4e000 */
[----:B------:R-:W-:Y:S01]  /*02c0*/  FSEL R12, R2, 1, P5 ;  /* 0x3f800000020c7808 */ /* 0x000fe20002800000 */
[----:B------:R-:W-:Y:S02]  /*02d0*/  @P6 FMUL R24, R24, 0.25 ;  /* 0x3e80000018186820 */ /* 0x000fe40000400000 */
[----:B------:R-:W-:Y:S01]  /*02e0*/  @!P1 FMUL R3, R3, 16777216 ;  /* 0x4b80000003039820 */ /* 0x000fe20000400000 */
[C---:B0-----:R-:W-:Y:S01]  /*02f0*/  FSETP.GT.AND P3, PT, R5.reuse, 8.50705917302346158658e+37, PT ;  /* 0x7e8000000500780b */ /* 0x041fe20003f64000 */
[----:B------:R-:W-:Y:S01]  /*0300*/  @!P1 FMUL R24, R24, 16777216 ;  /* 0x4b80000018189820 */ /* 0x000fe20000400000 */
[----:B------:R-:W-:Y:S01]  /*0310*/  FSETP.GEU.AND P6, PT, R5, 1.175494350822287508e-38, PT ;  /* 0x008000000500780b */ /* 0x000fe20003fce000 */
[----:B------:R-:W-:-:S02]  /*0320*/  @P5 FMUL R7, R7, 0.25 ;  /* 0x3e80000007075820 */ /* 0x000fc40000400000 */
[----:B------:R-:W0:Y:S02]  /*0330*/  MUFU.RCP R6, R24 ;  /* 0x0000001800067308 */ /* 0x000e240000001000 */
[----:B------:R-:W-:Y:S01]  /*0340*/  @!P2 FMUL R12, R12, 16777216 ;  /* 0x4b8000000c0ca820 */ /* 0x000fe20000400000 */
[----:B-1----:R-:W-:Y:S01]  /*0350*/  FSETP.GT.AND P4, PT, R25, 8.50705917302346158658e+37, PT ;  /* 0x7e8000001900780b */ /* 0x002fe20003f84000 */
[----:B------:R-:W-:Y:S01]  /*0360*/  @!P2 FMUL R7, R7, 16777216 ;  /* 0x4b8000000707a820 */ /* 0x000fe20000400000 */
[----:B------:R-:W-:Y:S02]  /*0370*/  FSETP.GEU.AND P0, PT, R25, 1.175494350822287508e-38, PT ;  /* 0x008000001900780b */ /* 0x000fe40003f0e000 */
[C---:B------:R-:W-:Y:S01]  /*0380*/  FSEL R13, R2.reuse, 1, P4 ;  /* 0x3f800000020d7808 */ /* 0x040fe20002000000 */
[----:B------:R-:W-:Y:S01]  /*0390*/  @P3 FMUL R5, R5, 0.25 ;  /* 0x3e80000005053820 */ /* 0x000fe20000400000 */
[----:B------:R-:W-:Y:S01]  /*03a0*/  FSEL R2, R2, 1, P3 ;  /* 0x3f80000002027808 */ /* 0x000fe20001800000 */
[----:B------:R-:W1:Y:S02]  /*03b0*/  MUFU.RCP R7, R7 ;  /* 0x0000000700077308 */ /* 0x000e640000001000 */
[----:B------:R-:W-:-:S02]  /*03c0*/  @!P6 FMUL R5, R5, 16777216 ;  /* 0x4b8000000505e820 */ /* 0x000fc40000400000 */
[----:B------:R-:W-:Y:S02]  /*03d0*/  @!P6 FMUL R2, R2, 16777216 ;  /* 0x4b8000000202e820 */ /* 0x000fe40000400000 */
[----:B------:R-:W-:Y:S01]  /*03e0*/  @P4 FMUL R25, R25, 0.25 ;  /* 0x3e80000019194820 */ /* 0x000fe20000400000 */
[----:B0-----:R-:W-:Y:S01]  /*03f0*/  FMUL R3, R6, R3 ;  /* 0x0000000306037220 */ /* 0x001fe20000400000 */
[----:B------:R-:W0:Y:S01]  /*0400*/  MUFU.RCP R5, R5 ;  /* 0x0000000500057308 */ /* 0x000e220000001000 */
[----:B------:R-:W-:Y:S01]  /*0410*/  @!P0 FMUL R13, R13, 16777216 ;  /* 0x4b8000000d0d8820 */ /* 0x000fe20000400000 */
[----:B------:R-:W-:Y:S01]  /*0420*/  @!P0 FMUL R25, R25, 16777216 ;  /* 0x4b80000019198820 */ /* 0x000fe20000400000 */
[----:B------:R-:W-:Y:S01]  /*0430*/  FMUL R3, R3, R8 ;  /* 0x0000000803037220 */ /* 0x000fe20000400000 */
[----:B-1----:R-:W-:-:S04]  /*0440*/  FMUL R7, R7, R12 ;  /* 0x0000000c07077220 */ /* 0x002fc80000400000 */
[----:B------:R-:W1:Y:S01]  /*0450*/  MUFU.RCP R4, R25 ;  /* 0x0000001900047308 */ /* 0x000e620000001000 */
[----:B----4-:R-:W-:Y:S01]  /*0460*/  FFMA R16, R20, R3, R16 ;  /* 0x0000000314107223 */ /* 0x010fe20000000010 */
[----:B------:R-:W-:Y:S01]  /*0470*/  FMUL R14, R7, R14 ;  /* 0x0000000e070e7220 */ /* 0x000fe20000400000 */
[----:B0-----:R-:W-:-:S03]  /*0480*/  FMUL R2, R5, R2 ;  /* 0x0000000205027220 */ /* 0x001fc60000400000 */
[----:B------:R-:W-:Y:S01]  /*0490*/  FFMA R14, R23, R14, R19 ;  /* 0x0000000e170e7223 */ /* 0x000fe20000000013 */
[----:B------:R-:W-:-:S04]  /*04a0*/  FMUL R2, R2, R9 ;  /* 0x0000000902027220 */ /* 0x000fc80000400000 */
[----:B------:R-:W-:Y:S01]  /*04b0*/  FSETP.GTU.AND P0, PT, R14, RZ, PT ;  /* 0x000000ff0e00720b */ /* 0x000fe20003f0c000 */
[----:B-1----:R-:W-:Y:S01]  /*04c0*/  FMUL R13, R4, R13 ;  /* 0x0000000d040d7220 */ /* 0x002fe20000400000 */
[----:B------:R-:W-:Y:S02]  /*04d0*/  FFMA R17, R21, R2, R17 ;  /* 0x0000000215117223 */ /* 0x000fe40000000011 */
[----:B------:R-:W-:Y:S01]  /*04e0*/  FSEL R7, R14, RZ, P0 ;  /* 0x000000ff0e077208 */ /* 0x000fe20000000000 */
[----:B------:R-:W0:Y:S01]  /*04f0*/  LDC.64 R2, c[0x0][0x238] ;  /* 0x00008e00ff027b82 */ /* 0x000e220000000a00 */
[----:B------:R-:W-:Y:S01]  /*0500*/  FMUL R13, R13, R10 ;  /* 0x0000000a0d0d7220 */ /* 0x000fe20000400000 */
[----:B------:R-:W-:Y:S02]  /*0510*/  FSETP.GTU.AND P0, PT, R16, RZ, PT ;  /* 0x000000ff1000720b */ /* 0x000fe40003f0c000 */
[----:B------:R-:W-:Y:S01]  /*0520*/  FSETP.GTU.AND P2, PT, R17, RZ, PT ;  /* 0x000000ff1100720b */ /* 0x000fe20003f4c000 */
[----:B------:R-:W-:Y:S01]  /*0530*/  FFMA R13, R22, R13, R18 ;  /* 0x0000000d160d7223 */ /* 0x000fe20000000012 */
[----:B------:R-:W-:-:S02]  /*0540*/  FSETP.GEU.AND P5, PT, R7, 6, PT ;  /* 0x40c000000700780b */ /* 0x000fc40003fae000 */
[----:B------:R-:W-:Y:S02]  /*0550*/  FSEL R5, R17, RZ, P2 ;  /* 0x000000ff11057208 */ /* 0x000fe40001000000 */
[C---:B------:R-:W-:Y:S02]  /*0560*/  FSETP.GTU.AND P1, PT, R13.reuse, RZ, PT ;  /* 0x000000ff0d00720b */ /* 0x040fe40003f2c000 */
[----:B------:R-:W-:Y:S02]  /*0570*/  FSEL R4, R16, RZ, P0 ;  /* 0x000000ff10047208 */ /* 0x000fe40000000000 */
[----:B------:R-:W-:Y:S02]  /*0580*/  FSEL R6, R13, RZ, P1 ;  /* 0x000000ff0d067208 */ /* 0x000fe40000800000 */
[----:B------:R-:W-:Y:S02]  /*0590*/  FSETP.GEU.AND P2, PT, R5, 6, PT ;  /* 0x40c000000500780b */ /* 0x000fe40003f4e000 */
[----:B------:R-:W-:-:S02]  /*05a0*/  FSETP.GEU.AND P0, PT, R6, 6, PT ;  /* 0x40c000000600780b */ /* 0x000fc40003f0e000 */
[----:B------:R-:W-:Y:S02]  /*05b0*/  FSETP.GEU.AND P1, PT, R4, 6, PT ;  /* 0x40c000000400780b */ /* 0x000fe40003f2e000 */
[C---:B------:R-:W-:Y:S02]  /*05c0*/  FSETP.NAN.AND P6, PT, R7.reuse, R7, PT ;  /* 0x000000070700720b */ /* 0x040fe40003fc8000 */
[----:B------:R-:W-:Y:S01]  /*05d0*/  FSETP.NAN.AND P3, PT, R6, R6, PT ;  /* 0x000000060600720b */ /* 0x000fe20003f68000 */
[----:B0-----:R-:W-:Y:S01]  /*05e0*/  IMAD.WIDE R2, R0, 0x4, R2 ;  /* 0x0000000400027825 */ /* 0x001fe200078e0202 */
[----:B------:R-:W-:Y:S02]  /*05f0*/  @P5 SEL R7, R7, 0x40c00000, P6 ;  /* 0x40c0000007075807 */ /* 0x000fe40003000000 */
[----:B------:R-:W-:Y:S02]  /*0600*/  FSETP.NAN.AND P4, PT, R5, R5, PT ;  /* 0x000000050500720b */ /* 0x000fe40003f88000 */
[----:B------:R-:W-:-:S02]  /*0610*/  FSETP.NAN.AND P5, PT, R4, R4, PT ;  /* 0x000000040400720b */ /* 0x000fc40003fa8000 */
[----:B------:R-:W-:Y:S02]  /*0620*/  @P0 SEL R6, R6, 0x40c00000, P3 ;  /* 0x40c0000006060807 */ /* 0x000fe40001800000 */
[----:B------:R-:W-:Y:S02]  /*0630*/  @P2 SEL R5, R5, 0x40c00000, P4 ;  /* 0x40c0000005052807 */ /* 0x000fe40002000000 */
[----:B------:R-:W-:-:S05]  /*0640*/  @P1 SEL R4, R4, 0x40c00000, P5 ;  /* 0x40c0000004041807 */ /* 0x000fca0002800000 */
[----:B------:R-:W-:Y:S01]  /*0650*/  STG.E.128 desc[UR4][R2.64], R4 ;  /* 0x0000000402007986 */ /* 0x000fe2000c101d04 */
[----:B------:R-:W-:Y:S05]  /*0660*/  EXIT ;  /* 0x000000000000794d */ /* 0x000fea0003800000 */
.L_x_0:
[----:B------:R-:W-:-:S00]  /*0670*/  BRA `(.L_x_0) ;  /* 0xfffffffc00fc7947 */ /* 0x000fc0000383ffff */
[----:B------:R-:W-:-:S00]  /*0680*/  NOP ;  /* 0x0000000000007918 */ /* 0x000fc00000000000 */
[----:B------:R-:W-:-:S00]  /*0690*/  NOP ;  /* 0x0000000000007918 */ /* 0x000fc00000000000 */
[----:B------:R-:W-:-:S00]  /*06a0*/  NOP ;  /* 0x0000000000007918 */ /* 0x000fc00000000000 */
[----:B------:R-:W-:-:S00]  /*06b0*/  NOP ;  /* 0x0000000000007918 */ /* 0x000fc00000000000 */
[----:B------:R-:W-:-:S00]  /*06c0*/  NOP ;  /* 0x0000000000007918 */ /* 0x000fc00000000000 */
[----:B------:R-:W-:-:S00]  /*06d0*/  NOP ;  /* 0x0000000000007918 */ /* 0x000fc00000000000 */
[----:B------:R-:W-:-:S00]  /*06e0*/  NOP ;  /* 0x0000000000007918 */ /* 0x000fc00000000000 */
[----:B------:R-:W-:-:S00]  /*06f0*/  NOP ;  /* 0x0000000000007918 */ /* 0x000fc00000000000 */
.L_x_1:


//--------------------- .nv.global.init           --------------------------
	.section	.nv.global.init,"aw",@progbits
.nv.global.init:
	.type		_$_str,@object
	.size		_$_str,(_$_str_$_2 - _$_str)
_$_str:
        /*0000*/ 	.byte	0x5f, 0x5f, 0x43, 0x55, 0x44, 0x41, 0x5f, 0x46, 0x54, 0x5a, 0x00
	.type		_$_str_$_2,@object
	.size		_$_str_$_2,(.L_1 - _$_str_$_2)
_$_str_$_2:
        /*000b*/ 	.byte	0x5f, 0x5f, 0x43, 0x55, 0x44, 0x41, 0x5f, 0x50, 0x52, 0x45, 0x43, 0x5f, 0x53, 0x51, 0x52, 0x54
        /*001b*/ 	.byte	0x00
.L_1:


//--------------------- .nv.constant0.triton_poi_fused__native_batch_norm_legit_no_training_hardtanh_5 --------------------------
	.section	.nv.constant0.triton_poi_fused__native_batch_norm_legit_no_training_hardtanh_5,"a",@progbits
	.sectionflags	@""
	.align	4
.nv.constant0.triton_poi_fused__native_batch_norm_legit_no_training_hardtanh_5:
	.zero		580
